//
// Generated by NVIDIA NVVM Compiler
//
// Compiler Build ID: CL-36424714
// Cuda compilation tools, release 13.0, V13.0.88
// Based on NVVM 20.0.0
//

.version 9.0
.target sm_100
.address_size 64

	// .globl	combinedInit

.visible .entry combinedInit(
	.param .u64 .ptr .align 1 combinedInit_param_0,
	.param .u64 .ptr .align 1 combinedInit_param_1,
	.param .u64 .ptr .align 1 combinedInit_param_2,
	.param .u64 .ptr .align 1 combinedInit_param_3,
	.param .u32 combinedInit_param_4
)
{
	.reg .pred 	%p<6>;
	.reg .b16 	%rs<10>;
	.reg .b32 	%r<27>;
	.reg .b32 	%f<33>;
	.reg .b64 	%rd<17>;
	.reg .b64 	%fd<3>;

	ld.param.u64 	%rd2, [combinedInit_param_0];
	ld.param.u64 	%rd3, [combinedInit_param_1];
	ld.param.u64 	%rd4, [combinedInit_param_2];
	ld.param.u64 	%rd5, [combinedInit_param_3];
	ld.param.u32 	%r6, [combinedInit_param_4];
	cvta.to.global.u64 	%rd1, %rd5;
	mov.u32 	%r7, %ctaid.x;
	mov.u32 	%r8, %ntid.x;
	mov.u32 	%r9, %tid.x;
	mad.lo.s32 	%r1, %r7, %r8, %r9;
	setp.ge.s32 	%p1, %r1, %r6;
	@%p1 bra 	$L__BB0_9;
	cvta.to.global.u64 	%rd6, %rd2;
	cvta.to.global.u64 	%rd7, %rd3;
	cvta.to.global.u64 	%rd8, %rd4;
	cvt.s64.s32 	%rd9, %r1;
	add.s64 	%rd10, %rd6, %rd9;
	ld.global.u8 	%rs1, [%rd10];
	add.s64 	%rd11, %rd7, %rd9;
	ld.global.u8 	%rs2, [%rd11];
	add.s64 	%rd12, %rd8, %rd9;
	ld.global.u8 	%r4, [%rd12];
	cvt.u32.u16 	%r10, %rs1;
	and.b32  	%r2, %r10, 255;
	cvt.u32.u16 	%r11, %rs2;
	and.b32  	%r3, %r11, 255;
	max.u32 	%r12, %r2, %r3;
	max.u32 	%r5, %r12, %r4;
	min.u32 	%r13, %r2, %r3;
	cvt.rn.f32.u32 	%f6, %r13;
	cvt.rzi.u32.f32 	%r14, %f6;
	and.b32  	%r15, %r14, 255;
	min.u32 	%r16, %r15, %r4;
	sub.s32 	%r17, %r5, %r16;
	cvt.rn.f32.s32 	%f1, %r17;
	setp.ne.s32 	%p2, %r5, 0;
	@%p2 bra 	$L__BB0_3;
	mul.wide.s32 	%rd15, %r1, 4;
	add.s64 	%rd16, %rd1, %rd15;
	mov.b32 	%r26, 0;
	st.global.u32 	[%rd16], %r26;
	bra.uni 	$L__BB0_9;
$L__BB0_3:
	cvt.u16.u32 	%rs3, %r5;
	setp.ne.s16 	%p3, %rs1, %rs3;
	@%p3 bra 	$L__BB0_5;
	sub.s32 	%r20, %r3, %r4;
	cvt.rn.f32.s32 	%f11, %r20;
	div.rn.f32 	%f32, %f11, %f1;
	bra.uni 	$L__BB0_8;
$L__BB0_5:
	setp.ne.s16 	%p4, %rs2, %rs3;
	@%p4 bra 	$L__BB0_7;
	sub.s32 	%r19, %r4, %r2;
	cvt.rn.f32.s32 	%f9, %r19;
	div.rn.f32 	%f10, %f9, %f1;
	add.f32 	%f32, %f10, 0f40000000;
	bra.uni 	$L__BB0_8;
$L__BB0_7:
	sub.s32 	%r18, %r2, %r3;
	cvt.rn.f32.s32 	%f7, %r18;
	div.rn.f32 	%f8, %f7, %f1;
	add.f32 	%f32, %f8, 0f40800000;
$L__BB0_8:
	mul.f32 	%f12, %f32, 0f3F860A92;
	setp.lt.f32 	%p5, %f12, 0f00000000;
	cvt.f64.f32 	%fd1, %f12;
	add.f64 	%fd2, %fd1, 0d401921FB6134CE3E;
	cvt.rn.f32.f64 	%f13, %fd2;
	selp.f32 	%f14, %f13, %f12, %p5;
	add.f32 	%f15, %f14, 0fBF88F5C3;
	abs.f32 	%f16, %f15;
	add.f32 	%f17, %f16, 0fBE99999A;
	max.f32 	%f18, %f17, 0f00000000;
	sqrt.rn.f32 	%f19, %f18;
	cvt.rn.f32.u16 	%f20, %rs3;
	div.rn.f32 	%f21, %f1, %f20;
	mov.f32 	%f22, 0f3F000000;
	sub.f32 	%f23, %f22, %f21;
	max.f32 	%f24, %f23, 0f00000000;
	cvt.rzi.u32.f32 	%r21, %f24;
	cvt.u16.u32 	%rs6, %r21;
	and.b16  	%rs7, %rs6, 255;
	cvt.rn.f32.u16 	%f25, %rs7;
	mul.f32 	%f26, %f25, 0f42C80000;
	cvt.rzi.u32.f32 	%r22, %f26;
	cvt.u16.u32 	%rs8, %r22;
	and.b16  	%rs9, %rs8, 255;
	cvt.rn.f32.u16 	%f27, %rs9;
	sub.f32 	%f28, %f19, %f27;
	mov.f32 	%f29, 0f40A00000;
	div.rn.f32 	%f30, %f29, %f28;
	cvt.rzi.s32.f32 	%r23, %f30;
	min.s32 	%r24, %r23, 255;
	max.s32 	%r25, %r24, 0;
	cvt.rn.f32.u32 	%f31, %r25;
	mul.wide.s32 	%rd13, %r1, 4;
	add.s64 	%rd14, %rd1, %rd13;
	st.global.f32 	[%rd14], %f31;
$L__BB0_9:
	ret;

}


// ===== COMPILED SASS (sm_100) =====

	.target	sm_100

	.elftype	@"ET_EXEC"


//--------------------- .note.nv.tkinfo           --------------------------
	.section	.note.nv.tkinfo,"",@"SHT_NOTE"
	.sectionflags	@"SHF_NOTE_NV_TKINFO"
	.tkinfo
        /*0018*/ 	.word	0x00000002
        /*0030*/ 	.string	""
        /*0030*/ 	.string	"ptxas"
        /*0030*/ 	.string	"Cuda compilation tools, release 13.0, V13.0.88"
        /*0030*/ 	.string	"Build cuda_13.0.r13.0/compiler.36424714_0"
        /*0030*/ 	.string	"-arch sm_100 -m 64 "



//--------------------- .note.nv.cuinfo           --------------------------
	.section	.note.nv.cuinfo,"",@"SHT_NOTE"
	.sectionflags	@"SHF_NOTE_NV_CUINFO"
        /*0018*/ 	.short	0x0002
        /*001a*/ 	.short	0x0064
        /*001c*/ 	.short	0x0082
	.zero		2


//--------------------- .nv.info                  --------------------------
	.section	.nv.info,"",@"SHT_CUDA_INFO"
	.align	4


	//----- nvinfo : EIATTR_REGCOUNT
	.align		4
        /*0000*/ 	.byte	0x04, 0x2f
        /*0002*/ 	.short	(.L_1 - .L_0)
	.align		4
.L_0:
        /*0004*/ 	.word	index@(combinedInit)
        /*0008*/ 	.word	0x00000012


	//----- nvinfo : EIATTR_FRAME_SIZE
	.align		4
.L_1:
        /*000c*/ 	.byte	0x04, 0x11
        /*000e*/ 	.short	(.L_3 - .L_2)
	.align		4
.L_2:
        /*0010*/ 	.word	index@($__internal_1_$__cuda_sm3x_div_rn_noftz_f32_slowpath)
        /*0014*/ 	.word	0x00000000


	//----- nvinfo : EIATTR_FRAME_SIZE
	.align		4
.L_3:
        /*0018*/ 	.byte	0x04, 0x11
        /*001a*/ 	.short	(.L_5 - .L_4)
	.align		4
.L_4:
        /*001c*/ 	.word	index@($__internal_0_$__cuda_sm20_sqrt_rn_f32_slowpath)
        /*0020*/ 	.word	0x00000000


	//----- nvinfo : EIATTR_FRAME_SIZE
	.align		4
.L_5:
        /*0024*/ 	.byte	0x04, 0x11
        /*0026*/ 	.short	(.L_7 - .L_6)
	.align		4
.L_6:
        /*0028*/ 	.word	index@(combinedInit)
        /*002c*/ 	.word	0x00000000


	//----- nvinfo : EIATTR_MIN_STACK_SIZE
	.align		4
.L_7:
        /*0030*/ 	.byte	0x04, 0x12
        /*0032*/ 	.short	(.L_9 - .L_8)
	.align		4
.L_8:
        /*0034*/ 	.word	index@(combinedInit)
        /*0038*/ 	.word	0x00000000
.L_9:


//--------------------- .nv.compat                --------------------------
	.section	.nv.compat,"",@"SHT_CUDA_COMPAT_INFO"
	.align	4
        /*0000*/ 	.byte	0x02, 0x09, 0x00, 0x00, 0x02, 0x02, 0x01, 0x00, 0x02, 0x05, 0x05, 0x00, 0x03, 0x07, 0x01, 0x01
        /*0010*/ 	.byte	0x02, 0x03, 0x00, 0x00, 0x02, 0x06, 0x01, 0x00, 0x04, 0x0b, 0x08, 0x00, 0x01, 0x00, 0x00, 0x00
        /*0020*/ 	.byte	0x00, 0x00, 0x00, 0x00


//--------------------- .nv.info.combinedInit     --------------------------
	.section	.nv.info.combinedInit,"",@"SHT_CUDA_INFO"
	.sectionflags	@""
	.align	4


	//----- nvinfo : EIATTR_CUDA_API_VERSION
	.align		4
        /*0000*/ 	.byte	0x04, 0x37
        /*0002*/ 	.short	(.L_11 - .L_10)
.L_10:
        /*0004*/ 	.word	0x00000082


	//----- nvinfo : EIATTR_KPARAM_INFO
	.align		4
.L_11:
        /*0008*/ 	.byte	0x04, 0x17
        /*000a*/ 	.short	(.L_13 - .L_12)
.L_12:
        /*000c*/ 	.word	0x00000000
        /*0010*/ 	.short	0x0004
        /*0012*/ 	.short	0x0020
        /*0014*/ 	.byte	0x00, 0xf0, 0x11, 0x00


	//----- nvinfo : EIATTR_KPARAM_INFO
	.align		4
.L_13:
        /*0018*/ 	.byte	0x04, 0x17
        /*001a*/ 	.short	(.L_15 - .L_14)
.L_14:
        /*001c*/ 	.word	0x00000000
        /*0020*/ 	.short	0x0003
        /*0022*/ 	.short	0x0018
        /*0024*/ 	.byte	0x00, 0xf5, 0x21, 0x00


	//----- nvinfo : EIATTR_KPARAM_INFO
	.align		4
.L_15:
        /*0028*/ 	.byte	0x04, 0x17
        /*002a*/ 	.short	(.L_17 - .L_16)
.L_16:
        /*002c*/ 	.word	0x00000000
        /*0030*/ 	.short	0x0002
        /*0032*/ 	.short	0x0010
        /*0034*/ 	.byte	0x00, 0xf5, 0x21, 0x00


	//----- nvinfo : EIATTR_KPARAM_INFO
	.align		4
.L_17:
        /*0038*/ 	.byte	0x04, 0x17
        /*003a*/ 	.short	(.L_19 - .L_18)
.L_18:
        /*003c*/ 	.word	0x00000000
        /*0040*/ 	.short	0x0001
        /*0042*/ 	.short	0x0008
        /*0044*/ 	.byte	0x00, 0xf5, 0x21, 0x00


	//----- nvinfo : EIATTR_KPARAM_INFO
	.align		4
.L_19:
        /*0048*/ 	.byte	0x04, 0x17
        /*004a*/ 	.short	(.L_21 - .L_20)
.L_20:
        /*004c*/ 	.word	0x00000000
        /*0050*/ 	.short	0x0000
        /*0052*/ 	.short	0x0000
        /*0054*/ 	.byte	0x00, 0xf5, 0x21, 0x00


	//----- nvinfo : EIATTR_SPARSE_MMA_MASK
	.align		4
.L_21:
        /*0058*/ 	.byte	0x03, 0x50
        /*005a*/ 	.short	0x0000


	//----- nvinfo : EIATTR_MAXREG_COUNT
	.align		4
        /*005c*/ 	.byte	0x03, 0x1b
        /*005e*/ 	.short	0x00ff


	//----- nvinfo : EIATTR_MERCURY_ISA_VERSION
	.align		4
        /*0060*/ 	.byte	0x03, 0x5f
        /*0062*/ 	.short	0x0101


	//----- nvinfo : EIATTR_VRC_CTA_INIT_COUNT
	.align		4
        /*0064*/ 	.byte	0x02, 0x4a
	.zero		1
	.zero		1


	//----- nvinfo : EIATTR_EXIT_INSTR_OFFSETS
	.align		4
        /*0068*/ 	.byte	0x04, 0x1c
        /*006a*/ 	.short	(.L_23 - .L_22)


	//   ....[0]....
.L_22:
        /*006c*/ 	.word	0x00000070


	//   ....[1]....
        /*0070*/ 	.word	0x000001a0


	//   ....[2]....
        /*0074*/ 	.word	0x000009e0


	//----- nvinfo : EIATTR_CRS_STACK_SIZE
	.align		4
.L_23:
        /*0078*/ 	.byte	0x04, 0x1e
        /*007a*/ 	.short	(.L_25 - .L_24)
.L_24:
        /*007c*/ 	.word	0x00000000


	//----- nvinfo : EIATTR_CBANK_PARAM_SIZE
	.align		4
.L_25:
        /*0080*/ 	.byte	0x03, 0x19
        /*0082*/ 	.short	0x0024


	//----- nvinfo : EIATTR_PARAM_CBANK
	.align		4
        /*0084*/ 	.byte	0x04, 0x0a
        /*0086*/ 	.short	(.L_27 - .L_26)
	.align		4
.L_26:
        /*0088*/ 	.word	index@(.nv.constant0.combinedInit)
        /*008c*/ 	.short	0x0380
        /*008e*/ 	.short	0x0024


	//----- nvinfo : EIATTR_SW_WAR
	.align		4
.L_27:
        /*0090*/ 	.byte	0x04, 0x36
        /*0092*/ 	.short	(.L_29 - .L_28)
.L_28:
        /*0094*/ 	.word	0x00000008
.L_29:


//--------------------- .nv.callgraph             --------------------------
	.section	.nv.callgraph,"",@"SHT_CUDA_CALLGRAPH"
	.align	4
	.sectionentsize	8
	.align		4
        /*0000*/ 	.word	0x00000000
	.align		4
        /*0004*/ 	.word	0xffffffff
	.align		4
        /*0008*/ 	.word	0x00000000
	.align		4
        /*000c*/ 	.word	0xfffffffe
	.align		4
        /*0010*/ 	.word	0x00000000
	.align		4
        /*0014*/ 	.word	0xfffffffd
	.align		4
        /*0018*/ 	.word	0x00000000
	.align		4
        /*001c*/ 	.word	0xfffffffc


//--------------------- .text.combinedInit        --------------------------
	.section	.text.combinedInit,"ax",@progbits
	.align	128
        .global         combinedInit
        .type           combinedInit,@function
        .size           combinedInit,(.L_x_31 - combinedInit)
        .other          combinedInit,@"STO_CUDA_ENTRY STV_DEFAULT"
combinedInit:
.text.combinedInit:
[----:B------:R-:W-:Y:S01]  /*0000*/  LDC R1, c[0x0][0x37c] ;  /* 0x0000df00ff017b82 */ /* 0x000fe20000000800 */
[----:B------:R-:W0:Y:S07]  /*0010*/  S2R R3, SR_TID.X ;  /* 0x0000000000037919 */ /* 0x000e2e0000002100 */
[----:B------:R-:W0:Y:S01]  /*0020*/  S2UR UR4, SR_CTAID.X ;  /* 0x00000000000479c3 */ /* 0x000e220000002500 */
[----:B------:R-:W1:Y:S07]  /*0030*/  LDCU UR5, c[0x0][0x3a0] ;  /* 0x00007400ff0577ac */ /* 0x000e6e0008000800 */
[----:B------:R-:W0:Y:S02]  /*0040*/  LDC R4, c[0x0][0x360] ;  /* 0x0000d800ff047b82 */ /* 0x000e240000000800 */
[----:B0-----:R-:W-:-:S05]  /*0050*/  IMAD R4, R4, UR4, R3 ;  /* 0x0000000404047c24 */ /* 0x001fca000f8e0203 */
[----:B-1----:R-:W-:-:S13]  /*0060*/  ISETP.GE.AND P0, PT, R4, UR5, PT ;  /* 0x0000000504007c0c */ /* 0x002fda000bf06270 */
[----:B------:R-:W-:Y:S05]  /*0070*/  @P0 EXIT ;  /* 0x000000000000094d */ /* 0x000fea0003800000 */
[----:B------:R-:W0:Y:S01]  /*0080*/  LDCU.128 UR8, c[0x0][0x380] ;  /* 0x00007000ff0877ac */ /* 0x000e220008000c00 */
[----:B------:R-:W-:Y:S01]  /*0090*/  SHF.R.S32.HI R0, RZ, 0x1f, R4 ;  /* 0x0000001fff007819 */ /* 0x000fe20000011404 */
[----:B------:R-:W1:Y:S01]  /*00a0*/  LDCU.64 UR6, c[0x0][0x390] ;  /* 0x00007200ff0677ac */ /* 0x000e620008000a00 */
[----:B------:R-:W2:Y:S01]  /*00b0*/  LDCU.64 UR4, c[0x0][0x358] ;  /* 0x00006b00ff0477ac */ /* 0x000ea20008000a00 */
[C---:B0-----:R-:W-:Y:S02]  /*00c0*/  IADD3 R8, P1, PT, R4.reuse, UR10, RZ ;  /* 0x0000000a04087c10 */ /* 0x041fe4000ff3e0ff */
[C---:B------:R-:W-:Y:S02]  /*00d0*/  IADD3 R6, P0, PT, R4.reuse, UR8, RZ ;  /* 0x0000000804067c10 */ /* 0x040fe4000ff1e0ff */
[----:B-1----:R-:W-:Y:S02]  /*00e0*/  IADD3 R10, P2, PT, R4, UR6, RZ ;  /* 0x00000006040a7c10 */ /* 0x002fe4000ff5e0ff */
[----:B------:R-:W-:-:S02]  /*00f0*/  IADD3.X R9, PT, PT, R0, UR11, RZ, P1, !PT ;  /* 0x0000000b00097c10 */ /* 0x000fc40008ffe4ff */
[C---:B------:R-:W-:Y:S02]  /*0100*/  IADD3.X R7, PT, PT, R0.reuse, UR9, RZ, P0, !PT ;  /* 0x0000000900077c10 */ /* 0x040fe400087fe4ff */
[----:B------:R-:W-:Y:S02]  /*0110*/  IADD3.X R11, PT, PT, R0, UR7, RZ, P2, !PT ;  /* 0x00000007000b7c10 */ /* 0x000fe400097fe4ff */
[----:B--2---:R-:W2:Y:S04]  /*0120*/  LDG.E.U8 R9, desc[UR4][R8.64] ;  /* 0x0000000408097981 */ /* 0x004ea8000c1e1100 */
[----:B------:R-:W2:Y:S04]  /*0130*/  LDG.E.U8 R6, desc[UR4][R6.64] ;  /* 0x0000000406067981 */ /* 0x000ea8000c1e1100 */
[----:B------:R-:W2:Y:S02]  /*0140*/  LDG.E.U8 R10, desc[UR4][R10.64] ;  /* 0x000000040a0a7981 */ /* 0x000ea4000c1e1100 */
[----:B--2---:R-:W-:-:S04]  /*0150*/  VIMNMX3.U32 R5, R6, R9, R10, !PT ;  /* 0x000000090605720f */ /* 0x004fc8000780000a */
[----:B------:R-:W-:-:S13]  /*0160*/  ISETP.NE.AND P0, PT, R5, RZ, PT ;  /* 0x000000ff0500720c */ /* 0x000fda0003f05270 */
[----:B------:R-:W0:Y:S02]  /*0170*/  @!P0 LDC.64 R2, c[0x0][0x398] ;  /* 0x0000e600ff028b82 */ /* 0x000e240000000a00 */
[----:B0-----:R-:W-:-:S05]  /*0180*/  @!P0 IMAD.WIDE R2, R4, 0x4, R2 ;  /* 0x0000000404028825 */ /* 0x001fca00078e0202 */
[----:B------:R0:W-:Y:S01]  /*0190*/  @!P0 STG.E desc[UR4][R2.64], RZ ;  /* 0x000000ff02008986 */ /* 0x0001e2000c101904 */
[----:B------:R-:W-:Y:S05]  /*01a0*/  @!P0 EXIT ;  /* 0x000000000000894d */ /* 0x000fea0003800000 */
[C---:B------:R-:W-:Y:S01]  /*01b0*/  VIMNMX.U32 R0, PT, PT, R6.reuse, R9, PT ;  /* 0x0000000906007248 */ /* 0x040fe20003fe0000 */
[----:B------:R-:W-:Y:S01]  /*01c0*/  BSSY.RECONVERGENT B0, `(.L_x_0) ;  /* 0x000003a000007945 */ /* 0x000fe20003800200 */
[----:B------:R-:W-:Y:S02]  /*01d0*/  PRMT R7, R5, 0x9910, RZ ;  /* 0x0000991005077816 */ /* 0x000fe400000000ff */
[----:B0-----:R-:W-:Y:S02]  /*01e0*/  I2FP.F32.U32 R2, R0 ;  /* 0x0000000000027245 */ /* 0x001fe40000201000 */
[----:B------:R-:W-:-:S04]  /*01f0*/  ISETP.NE.AND P0, PT, R6, R7, PT ;  /* 0x000000070600720c */ /* 0x000fc80003f05270 */
[----:B------:R-:W0:Y:S02]  /*0200*/  F2I.U32.TRUNC.NTZ R2, R2 ;  /* 0x0000000200027305 */ /* 0x000e24000020f000 */
[----:B0-----:R-:W-:-:S04]  /*0210*/  LOP3.LUT R3, R2, 0xff, RZ, 0xc0, !PT ;  /* 0x000000ff02037812 */ /* 0x001fc800078ec0ff */
[----:B------:R-:W-:-:S05]  /*0220*/  VIMNMX.U32 R0, PT, PT, R10, R3, PT ;  /* 0x000000030a007248 */ /* 0x000fca0003fe0000 */
[----:B------:R-:W-:-:S05]  /*0230*/  IMAD.IADD R0, R5, 0x1, -R0 ;  /* 0x0000000105007824 */ /* 0x000fca00078e0a00 */
[----:B------:R-:W-:Y:S01]  /*0240*/  I2FP.F32.S32 R0, R0 ;  /* 0x0000000000007245 */ /* 0x000fe20000201400 */
[----:B------:R-:W-:Y:S06]  /*0250*/  @P0 BRA `(.L_x_1) ;  /* 0x00000000003c0947 */ /* 0x000fec0003800000 */
[----:B------:R-:W0:Y:S01]  /*0260*/  MUFU.RCP R7, R0 ;  /* 0x0000000000077308 */ /* 0x000e220000001000 */
[----:B------:R-:W-:Y:S01]  /*0270*/  IMAD.IADD R3, R9, 0x1, -R10 ;  /* 0x0000000109037824 */ /* 0x000fe200078e0a0a */
[----:B------:R-:W-:Y:S04]  /*0280*/  BSSY.RECONVERGENT B1, `(.L_x_2) ;  /* 0x000000b000017945 */ /* 0x000fe80003800200 */
[----:B------:R-:W-:-:S04]  /*0290*/  I2FP.F32.S32 R3, R3 ;  /* 0x0000000300037245 */ /* 0x000fc80000201400 */
[----:B------:R-:W1:Y:S01]  /*02a0*/  FCHK P0, R3, R0 ;  /* 0x0000000003007302 */ /* 0x000e620000000000 */
[----:B0-----:R-:W-:-:S04]  /*02b0*/  FFMA R2, -R0, R7, 1 ;  /* 0x3f80000000027423 */ /* 0x001fc80000000107 */
[----:B------:R-:W-:-:S04]  /*02c0*/  FFMA R2, R7, R2, R7 ;  /* 0x0000000207027223 */ /* 0x000fc80000000007 */
[----:B------:R-:W-:-:S04]  /*02d0*/  FFMA R7, R3, R2, RZ ;  /* 0x0000000203077223 */ /* 0x000fc800000000ff */
[----:B------:R-:W-:-:S04]  /*02e0*/  FFMA R6, -R0, R7, R3 ;  /* 0x0000000700067223 */ /* 0x000fc80000000103 */
[----:B------:R-:W-:Y:S01]  /*02f0*/  FFMA R2, R2, R6, R7 ;  /* 0x0000000602027223 */ /* 0x000fe20000000007 */
[----:B-1----:R-:W-:Y:S06]  /*0300*/  @!P0 BRA `(.L_x_3) ;  /* 0x0000000000088947 */ /* 0x002fec0003800000 */
[----:B------:R-:W-:-:S07]  /*0310*/  MOV R8, 0x330 ;  /* 0x0000033000087802 */ /* 0x000fce0000000f00 */
[----:B------:R-:W-:Y:S05]  /*0320*/  CALL.REL.NOINC `($__internal_1_$__cuda_sm3x_div_rn_noftz_f32_slowpath) ;  /* 0x00000008000c7944 */ /* 0x000fea0003c00000 */
.L_x_3:
[----:B------:R-:W-:Y:S05]  /*0330*/  BSYNC.RECONVERGENT B1 ;  /* 0x0000000000017941 */ /* 0x000fea0003800200 */
.L_x_2:
[----:B------:R-:W-:Y:S05]  /*0340*/  BRA `(.L_x_4) ;  /* 0x0000000000847947 */ /* 0x000fea0003800000 */
.L_x_1:
[----:B------:R-:W-:-:S13]  /*0350*/  ISETP.NE.AND P0, PT, R9, R7, PT ;  /* 0x000000070900720c */ /* 0x000fda0003f05270 */
[----:B------:R-:W-:Y:S05]  /*0360*/  @P0 BRA `(.L_x_5) ;  /* 0x0000000000400947 */ /* 0x000fea0003800000 */
        /* <DEDUP_REMOVED lines=13> */
.L_x_7:
[----:B------:R-:W-:Y:S05]  /*0440*/  BSYNC.RECONVERGENT B1 ;  /* 0x0000000000017941 */ /* 0x000fea0003800200 */
.L_x_6:
[----:B------:R-:W-:Y:S01]  /*0450*/  FADD R2, R2, 2 ;  /* 0x4000000002027421 */ /* 0x000fe20000000000 */
[----:B------:R-:W-:Y:S06]  /*0460*/  BRA `(.L_x_4) ;  /* 0x00000000003c7947 */ /* 0x000fec0003800000 */
.L_x_5:
        /* <DEDUP_REMOVED lines=13> */
.L_x_9:
[----:B------:R-:W-:Y:S05]  /*0540*/  BSYNC.RECONVERGENT B1 ;  /* 0x0000000000017941 */ /* 0x000fea0003800200 */
.L_x_8:
[----:B------:R-:W-:-:S07]  /*0550*/  FADD R2, R2, 4 ;  /* 0x4080000002027421 */ /* 0x000fce0000000000 */
.L_x_4:
[----:B------:R-:W-:Y:S05]  /*0560*/  BSYNC.RECONVERGENT B0 ;  /* 0x0000000000007941 */ /* 0x000fea0003800200 */
.L_x_0:
[----:B------:R-:W-:Y:S01]  /*0570*/  FMUL R6, R2, 1.0471975803375244141 ;  /* 0x3f860a9202067820 */ /* 0x000fe20000400000 */
[----:B------:R-:W-:Y:S01]  /*0580*/  UMOV UR6, 0x6134ce3e ;  /* 0x6134ce3e00067882 */ /* 0x000fe20000000000 */
[----:B------:R-:W-:Y:S01]  /*0590*/  UMOV UR7, 0x401921fb ;  /* 0x401921fb00077882 */ /* 0x000fe20000000000 */
[----:B------:R-:W-:Y:S01]  /*05a0*/  BSSY.RECONVERGENT B0, `(.L_x_10) ;  /* 0x0000013000007945 */ /* 0x000fe20003800200 */
[----:B------:R-:W0:Y:S01]  /*05b0*/  F2F.F64.F32 R2, R6 ;  /* 0x0000000600027310 */ /* 0x000e220000201800 */
[----:B------:R-:W-:Y:S01]  /*05c0*/  FSETP.GEU.AND P0, PT, R6, RZ, PT ;  /* 0x000000ff0600720b */ /* 0x000fe20003f0e000 */
[----:B0-----:R-:W-:-:S12]  /*05d0*/  DADD R2, R2, UR6 ;  /* 0x0000000602027e29 */ /* 0x001fd80008000000 */
[----:B------:R-:W0:Y:S02]  /*05e0*/  @!P0 F2F.F32.F64 R6, R2 ;  /* 0x0000000200068310 */ /* 0x000e240000301000 */
[----:B0-----:R-:W-:-:S04]  /*05f0*/  FADD R7, R6, -1.0700000524520874023 ;  /* 0xbf88f5c306077421 */ /* 0x001fc80000000000 */
[----:B------:R-:W-:-:S05]  /*0600*/  FADD R7, |R7|, -0.30000001192092895508 ;  /* 0xbe99999a07077421 */ /* 0x000fca0000000200 */
[----:B------:R-:W-:-:S04]  /*0610*/  FMNMX R3, RZ, R7, !PT ;  /* 0x00000007ff037209 */ /* 0x000fc80007800000 */
[----:B------:R0:W1:Y:S01]  /*0620*/  MUFU.RSQ R8, R3 ;  /* 0x0000000300087308 */ /* 0x0000620000001400 */
[----:B------:R-:W-:-:S05]  /*0630*/  VIADD R7, R3, 0xf3000000 ;  /* 0xf300000003077836 */ /* 0x000fca0000000000 */
[----:B------:R-:W-:-:S13]  /*0640*/  ISETP.GT.U32.AND P0, PT, R7, 0x727fffff, PT ;  /* 0x727fffff0700780c */ /* 0x000fda0003f04070 */
[----:B01----:R-:W-:Y:S05]  /*0650*/  @!P0 BRA `(.L_x_11) ;  /* 0x00000000000c8947 */ /* 0x003fea0003800000 */
[----:B------:R-:W-:-:S07]  /*0660*/  MOV R10, 0x680 ;  /* 0x00000680000a7802 */ /* 0x000fce0000000f00 */
[----:B------:R-:W-:Y:S05]  /*0670*/  CALL.REL.NOINC `($__internal_0_$__cuda_sm20_sqrt_rn_f32_slowpath) ;  /* 0x0000000000dc7944 */ /* 0x000fea0003c00000 */
[----:B------:R-:W-:Y:S05]  /*0680*/  BRA `(.L_x_12) ;  /* 0x0000000000107947 */ /* 0x000fea0003800000 */
.L_x_11:
[----:B------:R-:W-:Y:S01]  /*0690*/  FMUL.FTZ R6, R3, R8 ;  /* 0x0000000803067220 */ /* 0x000fe20000410000 */
[----:B------:R-:W-:-:S03]  /*06a0*/  FMUL.FTZ R2, R8, 0.5 ;  /* 0x3f00000008027820 */ /* 0x000fc60000410000 */
[----:B------:R-:W-:-:S04]  /*06b0*/  FFMA R3, -R6, R6, R3 ;  /* 0x0000000606037223 */ /* 0x000fc80000000103 */
[----:B------:R-:W-:-:S07]  /*06c0*/  FFMA R6, R3, R2, R6 ;  /* 0x0000000203067223 */ /* 0x000fce0000000006 */
.L_x_12:
[----:B------:R-:W-:Y:S05]  /*06d0*/  BSYNC.RECONVERGENT B0 ;  /* 0x0000000000007941 */ /* 0x000fea0003800200 */
.L_x_10:
[----:B------:R-:W0:Y:S01]  /*06e0*/  I2F.U16 R5, R5 ;  /* 0x0000000500057306 */ /* 0x000e220000101000 */
[----:B------:R-:W-:Y:S07]  /*06f0*/  BSSY.RECONVERGENT B0, `(.L_x_13) ;  /* 0x000000d000007945 */ /* 0x000fee0003800200 */
[----:B0-----:R-:W0:Y:S08]  /*0700*/  MUFU.RCP R2, R5 ;  /* 0x0000000500027308 */ /* 0x001e300000001000 */
[----:B------:R-:W1:Y:S01]  /*0710*/  FCHK P0, R0, R5 ;  /* 0x0000000500007302 */ /* 0x000e620000000000 */
[----:B0-----:R-:W-:-:S04]  /*0720*/  FFMA R3, -R5, R2, 1 ;  /* 0x3f80000005037423 */ /* 0x001fc80000000102 */
[----:B------:R-:W-:-:S04]  /*0730*/  FFMA R3, R2, R3, R2 ;  /* 0x0000000302037223 */ /* 0x000fc80000000002 */
[----:B------:R-:W-:-:S04]  /*0740*/  FFMA R2, R0, R3, RZ ;  /* 0x0000000300027223 */ /* 0x000fc800000000ff */
[----:B------:R-:W-:-:S04]  /*0750*/  FFMA R7, -R5, R2, R0 ;  /* 0x0000000205077223 */ /* 0x000fc80000000100 */
[----:B------:R-:W-:Y:S01]  /*0760*/  FFMA R2, R3, R7, R2 ;  /* 0x0000000703027223 */ /* 0x000fe20000000002 */
[----:B-1----:R-:W-:Y:S06]  /*0770*/  @!P0 BRA `(.L_x_14) ;  /* 0x0000000000108947 */ /* 0x002fec0003800000 */
[----:B------:R-:W-:Y:S01]  /*0780*/  MOV R3, R0 ;  /* 0x0000000000037202 */ /* 0x000fe20000000f00 */
[----:B------:R-:W-:Y:S01]  /*0790*/  IMAD.MOV.U32 R0, RZ, RZ, R5 ;  /* 0x000000ffff007224 */ /* 0x000fe200078e0005 */
[----:B------:R-:W-:-:S07]  /*07a0*/  MOV R8, 0x7c0 ;  /* 0x000007c000087802 */ /* 0x000fce0000000f00 */
[----:B------:R-:W-:Y:S05]  /*07b0*/  CALL.REL.NOINC `($__internal_1_$__cuda_sm3x_div_rn_noftz_f32_slowpath) ;  /* 0x0000000000e87944 */ /* 0x000fea0003c00000 */
.L_x_14:
[----:B------:R-:W-:Y:S05]  /*07c0*/  BSYNC.RECONVERGENT B0 ;  /* 0x0000000000007941 */ /* 0x000fea0003800200 */
.L_x_13:
[----:B------:R-:W-:Y:S01]  /*07d0*/  FADD R2, -R2, 0.5 ;  /* 0x3f00000002027421 */ /* 0x000fe20000000100 */
[----:B------:R-:W-:Y:S01]  /*07e0*/  UMOV UR6, 0x40a00000 ;  /* 0x40a0000000067882 */ /* 0x000fe20000000000 */
[----:B------:R-:W-:Y:S01]  /*07f0*/  BSSY.RECONVERGENT B0, `(.L_x_15) ;  /* 0x0000018000007945 */ /* 0x000fe20003800200 */
[----:B------:R-:W-:Y:S02]  /*0800*/  IMAD.U32 R11, RZ, RZ, UR6 ;  /* 0x00000006ff0b7e24 */ /* 0x000fe4000f8e00ff */
[----:B------:R-:W-:-:S06]  /*0810*/  FMNMX R2, RZ, R2, !PT ;  /* 0x00000002ff027209 */ /* 0x000fcc0007800000 */
[----:B------:R-:W0:Y:S02]  /*0820*/  F2I.U32.TRUNC.NTZ R2, R2 ;  /* 0x0000000200027305 */ /* 0x000e24000020f000 */
[----:B0-----:R-:W-:-:S06]  /*0830*/  LOP3.LUT R3, R2, 0xff, RZ, 0xc0, !PT ;  /* 0x000000ff02037812 */ /* 0x001fcc00078ec0ff */
[----:B------:R-:W0:Y:S02]  /*0840*/  I2F.U16 R3, R3 ;  /* 0x0000000300037306 */ /* 0x000e240000101000 */
[----:B0-----:R-:W-:-:S06]  /*0850*/  FMUL R5, R3, 100 ;  /* 0x42c8000003057820 */ /* 0x001fcc0000400000 */
[----:B------:R-:W0:Y:S02]  /*0860*/  F2I.U32.TRUNC.NTZ R5, R5 ;  /* 0x0000000500057305 */ /* 0x000e24000020f000 */
[----:B0-----:R-:W-:-:S06]  /*0870*/  LOP3.LUT R7, R5, 0xff, RZ, 0xc0, !PT ;  /* 0x000000ff05077812 */ /* 0x001fcc00078ec0ff */
[----:B------:R-:W0:Y:S02]  /*0880*/  I2F.U16 R7, R7 ;  /* 0x0000000700077306 */ /* 0x000e240000101000 */
[----:B0-----:R-:W-:-:S06]  /*0890*/  FADD R6, -R7, R6 ;  /* 0x0000000607067221 */ /* 0x001fcc0000000100 */
[----:B------:R-:W0:Y:S08]  /*08a0*/  MUFU.RCP R0, R6 ;  /* 0x0000000600007308 */ /* 0x000e300000001000 */
[----:B------:R-:W1:Y:S01]  /*08b0*/  FCHK P0, R11, R6 ;  /* 0x000000060b007302 */ /* 0x000e620000000000 */
[----:B0-----:R-:W-:-:S04]  /*08c0*/  FFMA R9, -R6, R0, 1 ;  /* 0x3f80000006097423 */ /* 0x001fc80000000100 */
[----:B------:R-:W-:-:S04]  /*08d0*/  FFMA R0, R0, R9, R0 ;  /* 0x0000000900007223 */ /* 0x000fc80000000000 */
[----:B------:R-:W-:-:S04]  /*08e0*/  FFMA R3, R0, 5, RZ ;  /* 0x40a0000000037823 */ /* 0x000fc800000000ff */
[----:B------:R-:W-:-:S04]  /*08f0*/  FFMA R2, -R6, R3, 5 ;  /* 0x40a0000006027423 */ /* 0x000fc80000000103 */
[----:B------:R-:W-:Y:S01]  /*0900*/  FFMA R0, R0, R2, R3 ;  /* 0x0000000200007223 */ /* 0x000fe20000000003 */
[----:B-1----:R-:W-:Y:S06]  /*0910*/  @!P0 BRA `(.L_x_16) ;  /* 0x0000000000148947 */ /* 0x002fec0003800000 */
[----:B------:R-:W-:Y:S01]  /*0920*/  IMAD.MOV.U32 R0, RZ, RZ, R6 ;  /* 0x000000ffff007224 */ /* 0x000fe200078e0006 */
[----:B------:R-:W-:Y:S01]  /*0930*/  MOV R8, 0x960 ;  /* 0x0000096000087802 */ /* 0x000fe20000000f00 */
[----:B------:R-:W-:-:S07]  /*0940*/  IMAD.MOV.U32 R3, RZ, RZ, 0x40a00000 ;  /* 0x40a00000ff037424 */ /* 0x000fce00078e00ff */
[----:B------:R-:W-:Y:S05]  /*0950*/  CALL.REL.NOINC `($__internal_1_$__cuda_sm3x_div_rn_noftz_f32_slowpath) ;  /* 0x0000000000807944 */ /* 0x000fea0003c00000 */
[----:B------:R-:W-:-:S07]  /*0960*/  MOV R0, R2 ;  /* 0x0000000200007202 */ /* 0x000fce0000000f00 */
.L_x_16:
[----:B------:R-:W-:Y:S05]  /*0970*/  BSYNC.RECONVERGENT B0 ;  /* 0x0000000000007941 */ /* 0x000fea0003800200 */
.L_x_15:
[----:B------:R-:W0:Y:S01]  /*0980*/  LDC.64 R2, c[0x0][0x398] ;  /* 0x0000e600ff027b82 */ /* 0x000e220000000a00 */
[----:B------:R-:W1:Y:S02]  /*0990*/  F2I.TRUNC.NTZ R0, R0 ;  /* 0x0000000000007305 */ /* 0x000e64000020f100 */
[----:B-1----:R-:W-:-:S04]  /*09a0*/  VIMNMX.RELU R5, PT, PT, R0, 0xff, PT ;  /* 0x000000ff00057848 */ /* 0x002fc80003fe1100 */
[----:B------:R-:W-:Y:S01]  /*09b0*/  I2FP.F32.U32 R5, R5 ;  /* 0x0000000500057245 */ /* 0x000fe20000201000 */
[----:B0-----:R-:W-:-:S05]  /*09c0*/  IMAD.WIDE R2, R4, 0x4, R2 ;  /* 0x0000000404027825 */ /* 0x001fca00078e0202 */
[----:B------:R-:W-:Y:S01]  /*09d0*/  STG.E desc[UR4][R2.64], R5 ;  /* 0x0000000502007986 */ /* 0x000fe2000c101904 */
[----:B------:R-:W-:Y:S05]  /*09e0*/  EXIT ;  /* 0x000000000000794d */ /* 0x000fea0003800000 */
        .weak           $__internal_0_$__cuda_sm20_sqrt_rn_f32_slowpath
        .type           $__internal_0_$__cuda_sm20_sqrt_rn_f32_slowpath,@function
        .size           $__internal_0_$__cuda_sm20_sqrt_rn_f32_slowpath,($__internal_1_$__cuda_sm3x_div_rn_noftz_f32_slowpath - $__internal_0_$__cuda_sm20_sqrt_rn_f32_slowpath)
$__internal_0_$__cuda_sm20_sqrt_rn_f32_slowpath:
[----:B------:R-:W-:-:S13]  /*09f0*/  LOP3.LUT P0, RZ, R3, 0x7fffffff, RZ, 0xc0, !PT ;  /* 0x7fffffff03ff7812 */ /* 0x000fda000780c0ff */
[----:B------:R-:W-:Y:S05]  /*0a00*/  @!P0 BRA `(.L_x_17) ;  /* 0x0000000000448947 */ /* 0x000fea0003800000 */
[----:B------:R-:W-:Y:S01]  /*0a10*/  FSETP.GEU.FTZ.AND P0, PT, R3, RZ, PT ;  /* 0x000000ff0300720b */ /* 0x000fe20003f1e000 */
[----:B------:R-:W-:-:S12]  /*0a20*/  IMAD.MOV.U32 R2, RZ, RZ, R3 ;  /* 0x000000ffff027224 */ /* 0x000fd800078e0003 */
[----:B------:R-:W-:Y:S01]  /*0a30*/  @!P0 IMAD.MOV.U32 R3, RZ, RZ, 0x7fffffff ;  /* 0x7fffffffff038424 */ /* 0x000fe200078e00ff */
[----:B------:R-:W-:Y:S06]  /*0a40*/  @!P0 BRA `(.L_x_17) ;  /* 0x0000000000348947 */ /* 0x000fec0003800000 */
[----:B------:R-:W-:-:S13]  /*0a50*/  FSETP.GTU.FTZ.AND P0, PT, |R2|, +INF , PT ;  /* 0x7f8000000200780b */ /* 0x000fda0003f1c200 */
[----:B------:R-:W-:Y:S01]  /*0a60*/  @P0 FADD.FTZ R3, R2, 1 ;  /* 0x3f80000002030421 */ /* 0x000fe20000010000 */
[----:B------:R-:W-:Y:S06]  /*0a70*/  @P0 BRA `(.L_x_17) ;  /* 0x0000000000280947 */ /* 0x000fec0003800000 */
[----:B------:R-:W-:-:S13]  /*0a80*/  FSETP.NEU.FTZ.AND P0, PT, |R2|, +INF , PT ;  /* 0x7f8000000200780b */ /* 0x000fda0003f1d200 */
[----:B------:R-:W-:-:S04]  /*0a90*/  @P0 FFMA R6, R2, 1.84467440737095516160e+19, RZ ;  /* 0x5f80000002060823 */ /* 0x000fc800000000ff */
[----:B------:R-:W0:Y:S02]  /*0aa0*/  @P0 MUFU.RSQ R3, R6 ;  /* 0x0000000600030308 */ /* 0x000e240000001400 */
[----:B0-----:R-:W-:Y:S01]  /*0ab0*/  @P0 FMUL.FTZ R7, R6, R3 ;  /* 0x0000000306070220 */ /* 0x001fe20000410000 */
[----:B------:R-:W-:Y:S01]  /*0ac0*/  @P0 FMUL.FTZ R9, R3, 0.5 ;  /* 0x3f00000003090820 */ /* 0x000fe20000410000 */
[----:B------:R-:W-:Y:S02]  /*0ad0*/  @!P0 IMAD.MOV.U32 R3, RZ, RZ, R2 ;  /* 0x000000ffff038224 */ /* 0x000fe400078e0002 */
[----:B------:R-:W-:-:S04]  /*0ae0*/  @P0 FADD.FTZ R8, -R7, -RZ ;  /* 0x800000ff07080221 */ /* 0x000fc80000010100 */
[----:B------:R-:W-:-:S04]  /*0af0*/  @P0 FFMA R8, R7, R8, R6 ;  /* 0x0000000807080223 */ /* 0x000fc80000000006 */
[----:B------:R-:W-:-:S04]  /*0b00*/  @P0 FFMA R8, R8, R9, R7 ;  /* 0x0000000908080223 */ /* 0x000fc80000000007 */
[----:B------:R-:W-:-:S07]  /*0b10*/  @P0 FMUL.FTZ R3, R8, 2.3283064365386962891e-10 ;  /* 0x2f80000008030820 */ /* 0x000fce0000410000 */
.L_x_17:
[----:B------:R-:W-:Y:S01]  /*0b20*/  IMAD.MOV.U32 R6, RZ, RZ, R3 ;  /* 0x000000ffff067224 */ /* 0x000fe200078e0003 */
[----:B------:R-:W-:Y:S01]  /*0b30*/  MOV R2, R10 ;  /* 0x0000000a00027202 */ /* 0x000fe20000000f00 */
[----:B------:R-:W-:-:S04]  /*0b40*/  IMAD.MOV.U32 R3, RZ, RZ, 0x0 ;  /* 0x00000000ff037424 */ /* 0x000fc800078e00ff */
[----:B------:R-:W-:Y:S05]  /*0b50*/  RET.REL.NODEC R2 `(combinedInit) ;  /* 0xfffffff402287950 */ /* 0x000fea0003c3ffff */
        .weak           $__internal_1_$__cuda_sm3x_div_rn_noftz_f32_slowpath
        .type           $__internal_1_$__cuda_sm3x_div_rn_noftz_f32_slowpath,@function
        .size           $__internal_1_$__cuda_sm3x_div_rn_noftz_f32_slowpath,(.L_x_31 - $__internal_1_$__cuda_sm3x_div_rn_noftz_f32_slowpath)
$__internal_1_$__cuda_sm3x_div_rn_noftz_f32_slowpath:
[--C-:B------:R-:W-:Y:S01]  /*0b60*/  SHF.R.U32.HI R7, RZ, 0x17, R0.reuse ;  /* 0x00000017ff077819 */ /* 0x100fe20000011600 */
[----:B------:R-:W-:Y:S01]  /*0b70*/  BSSY.RECONVERGENT B2, `(.L_x_18) ;  /* 0x0000063000027945 */ /* 0x000fe20003800200 */
[----:B------:R-:W-:Y:S02]  /*0b80*/  SHF.R.U32.HI R2, RZ, 0x17, R3 ;  /* 0x00000017ff027819 */ /* 0x000fe40000011603 */
[----:B------:R-:W-:Y:S02]  /*0b90*/  LOP3.LUT R15, R7, 0xff, RZ, 0xc0, !PT ;  /* 0x000000ff070f7812 */ /* 0x000fe400078ec0ff */
[----:B------:R-:W-:Y:S01]  /*0ba0*/  LOP3.LUT R10, R2, 0xff, RZ, 0xc0, !PT ;  /* 0x000000ff020a7812 */ /* 0x000fe200078ec0ff */
[----:B------:R-:W-:Y:S02]  /*0bb0*/  IMAD.MOV.U32 R2, RZ, RZ, R0 ;  /* 0x000000ffff027224 */ /* 0x000fe400078e0000 */
[----:B------:R-:W-:Y:S02]  /*0bc0*/  VIADD R11, R15, 0xffffffff ;  /* 0xffffffff0f0b7836 */ /* 0x000fe40000000000 */
[----:B------:R-:W-:-:S03]  /*0bd0*/  VIADD R9, R10, 0xffffffff ;  /* 0xffffffff0a097836 */ /* 0x000fc60000000000 */
[----:B------:R-:W-:-:S04]  /*0be0*/  ISETP.GT.U32.AND P0, PT, R11, 0xfd, PT ;  /* 0x000000fd0b00780c */ /* 0x000fc80003f04070 */
[----:B------:R-:W-:-:S13]  /*0bf0*/  ISETP.GT.U32.OR P0, PT, R9, 0xfd, P0 ;  /* 0x000000fd0900780c */ /* 0x000fda0000704470 */
[----:B------:R-:W-:Y:S01]  /*0c00*/  @!P0 MOV R7, RZ ;  /* 0x000000ff00078202 */ /* 0x000fe20000000f00 */
[----:B------:R-:W-:Y:S06]  /*0c10*/  @!P0 BRA `(.L_x_19) ;  /* 0x00000000005c8947 */ /* 0x000fec0003800000 */
[----:B------:R-:W-:Y:S02]  /*0c20*/  FSETP.GTU.FTZ.AND P0, PT, |R3|, +INF , PT ;  /* 0x7f8000000300780b */ /* 0x000fe40003f1c200 */
[----:B------:R-:W-:-:S04]  /*0c30*/  FSETP.GTU.FTZ.AND P1, PT, |R0|, +INF , PT ;  /* 0x7f8000000000780b */ /* 0x000fc80003f3c200 */
[----:B------:R-:W-:-:S13]  /*0c40*/  PLOP3.LUT P0, PT, P0, P1, PT, 0xf8, 0x8f ;  /* 0x00000000008f781c */ /* 0x000fda0000703f70 */
[----:B------:R-:W-:Y:S05]  /*0c50*/  @P0 BRA `(.L_x_20) ;  /* 0x00000004004c0947 */ /* 0x000fea0003800000 */
[----:B------:R-:W-:-:S13]  /*0c60*/  LOP3.LUT P0, RZ, R2, 0x7fffffff, R3, 0xc8, !PT ;  /* 0x7fffffff02ff7812 */ /* 0x000fda000780c803 */
[----:B------:R-:W-:Y:S05]  /*0c70*/  @!P0 BRA `(.L_x_21) ;  /* 0x00000004003c8947 */ /* 0x000fea0003800000 */
[C---:B------:R-:W-:Y:S02]  /*0c80*/  FSETP.NEU.FTZ.AND P2, PT, |R3|.reuse, +INF , PT ;  /* 0x7f8000000300780b */ /* 0x040fe40003f5d200 */
[----:B------:R-:W-:Y:S02]  /*0c90*/  FSETP.NEU.FTZ.AND P1, PT, |R0|, +INF , PT ;  /* 0x7f8000000000780b */ /* 0x000fe40003f3d200 */
[----:B------:R-:W-:-:S11]  /*0ca0*/  FSETP.NEU.FTZ.AND P0, PT, |R3|, +INF , PT ;  /* 0x7f8000000300780b */ /* 0x000fd60003f1d200 */
[----:B------:R-:W-:Y:S05]  /*0cb0*/  @!P1 BRA !P2, `(.L_x_21) ;  /* 0x00000004002c9947 */ /* 0x000fea0005000000 */
[----:B------:R-:W-:-:S04]  /*0cc0*/  LOP3.LUT P2, RZ, R3, 0x7fffffff, RZ, 0xc0, !PT ;  /* 0x7fffffff03ff7812 */ /* 0x000fc8000784c0ff */
[----:B------:R-:W-:-:S13]  /*0cd0*/  PLOP3.LUT P1, PT, P1, P2, PT, 0x2f, 0xf2 ;  /* 0x0000000000f2781c */ /* 0x000fda0000f24577 */
[----:B------:R-:W-:Y:S05]  /*0ce0*/  @P1 BRA `(.L_x_22) ;  /* 0x0000000400181947 */ /* 0x000fea0003800000 */
[----:B------:R-:W-:-:S04]  /*0cf0*/  LOP3.LUT P1, RZ, R2, 0x7fffffff, RZ, 0xc0, !PT ;  /* 0x7fffffff02ff7812 */ /* 0x000fc8000782c0ff */
[----:B------:R-:W-:-:S13]  /*0d00*/  PLOP3.LUT P0, PT, P0, P1, PT, 0x2f, 0xf2 ;  /* 0x0000000000f2781c */ /* 0x000fda0000702577 */
[----:B------:R-:W-:Y:S05]  /*0d10*/  @P0 BRA `(.L_x_23) ;  /* 0x0000000400000947 */ /* 0x000fea0003800000 */
[----:B------:R-:W-:Y:S02]  /*0d20*/  ISETP.GE.AND P0, PT, R9, RZ, PT ;  /* 0x000000ff0900720c */ /* 0x000fe40003f06270 */
[----:B------:R-:W-:-:S11]  /*0d30*/  ISETP.GE.AND P1, PT, R11, RZ, PT ;  /* 0x000000ff0b00720c */ /* 0x000fd60003f26270 */
[----:B------:R-:W-:Y:S02]  /*0d40*/  @P0 IMAD.MOV.U32 R7, RZ, RZ, RZ ;  /* 0x000000ffff070224 */ /* 0x000fe400078e00ff */
[----:B------:R-:W-:Y:S01]  /*0d50*/  @!P0 FFMA R3, R3, 1.84467440737095516160e+19, RZ ;  /* 0x5f80000003038823 */ /* 0x000fe200000000ff */
[----:B------:R-:W-:Y:S02]  /*0d60*/  @!P0 IMAD.MOV.U32 R7, RZ, RZ, -0x40 ;  /* 0xffffffc0ff078424 */ /* 0x000fe400078e00ff */
[----:B------:R-:W-:Y:S02]  /*0d70*/  @!P1 FFMA R2, R0, 1.84467440737095516160e+19, RZ ;  /* 0x5f80000000029823 */ /* 0x000fe400000000ff */
[----:B------:R-:W-:-:S07]  /*0d80*/  @!P1 VIADD R7, R7, 0x40 ;  /* 0x0000004007079836 */ /* 0x000fce0000000000 */
.L_x_19:
[----:B------:R-:W-:Y:S01]  /*0d90*/  LEA R9, R15, 0xc0800000, 0x17 ;  /* 0xc08000000f097811 */ /* 0x000fe200078eb8ff */
[----:B------:R-:W-:Y:S01]  /*0da0*/  BSSY.RECONVERGENT B3, `(.L_x_24) ;  /* 0x0000036000037945 */ /* 0x000fe20003800200 */
[----:B------:R-:W-:-:S03]  /*0db0*/  IADD3 R10, PT, PT, R10, -0x7f, RZ ;  /* 0xffffff810a0a7810 */ /* 0x000fc60007ffe0ff */
[----:B------:R-:W-:Y:S02]  /*0dc0*/  IMAD.IADD R9, R2, 0x1, -R9 ;  /* 0x0000000102097824 */ /* 0x000fe400078e0a09 */
[C---:B------:R-:W-:Y:S01]  /*0dd0*/  IMAD R2, R10.reuse, -0x800000, R3 ;  /* 0xff8000000a027824 */ /* 0x040fe200078e0203 */
[----:B------:R-:W-:Y:S01]  /*0de0*/  IADD3 R10, PT, PT, R10, 0x7f, -R15 ;  /* 0x0000007f0a0a7810 */ /* 0x000fe20007ffe80f */
[----:B------:R-:W0:Y:S01]  /*0df0*/  MUFU.RCP R11, R9 ;  /* 0x00000009000b7308 */ /* 0x000e220000001000 */
[----:B------:R-:W-:-:S03]  /*0e00*/  FADD.FTZ R13, -R9, -RZ ;  /* 0x800000ff090d7221 */ /* 0x000fc60000010100 */
[----:B------:R-:W-:Y:S02]  /*0e10*/  IMAD.IADD R10, R10, 0x1, R7 ;  /* 0x000000010a0a7824 */ /* 0x000fe400078e0207 */
[----:B0-----:R-:W-:-:S04]  /*0e20*/  FFMA R12, R11, R13, 1 ;  /* 0x3f8000000b0c7423 */ /* 0x001fc8000000000d */
[----:B------:R-:W-:-:S04]  /*0e30*/  FFMA R14, R11, R12, R11 ;  /* 0x0000000c0b0e7223 */ /* 0x000fc8000000000b */
[----:B------:R-:W-:-:S04]  /*0e40*/  FFMA R3, R2, R14, RZ ;  /* 0x0000000e02037223 */ /* 0x000fc800000000ff */
[----:B------:R-:W-:-:S04]  /*0e50*/  FFMA R12, R13, R3, R2 ;  /* 0x000000030d0c7223 */ /* 0x000fc80000000002 */
[----:B------:R-:W-:-:S04]  /*0e60*/  FFMA R11, R14, R12, R3 ;  /* 0x0000000c0e0b7223 */ /* 0x000fc80000000003 */
[----:B------:R-:W-:-:S04]  /*0e70*/  FFMA R12, R13, R11, R2 ;  /* 0x0000000b0d0c7223 */ /* 0x000fc80000000002 */
[----:B------:R-:W-:-:S05]  /*0e80*/  FFMA R2, R14, R12, R11 ;  /* 0x0000000c0e027223 */ /* 0x000fca000000000b */
[----:B------:R-:W-:-:S04]  /*0e90*/  SHF.R.U32.HI R3, RZ, 0x17, R2 ;  /* 0x00000017ff037819 */ /* 0x000fc80000011602 */
[----:B------:R-:W-:-:S05]  /*0ea0*/  LOP3.LUT R3, R3, 0xff, RZ, 0xc0, !PT ;  /* 0x000000ff03037812 */ /* 0x000fca00078ec0ff */
[----:B------:R-:W-:-:S04]  /*0eb0*/  IMAD.IADD R9, R3, 0x1, R10 ;  /* 0x0000000103097824 */ /* 0x000fc800078e020a */
[----:B------:R-:W-:-:S05]  /*0ec0*/  VIADD R3, R9, 0xffffffff ;  /* 0xffffffff09037836 */ /* 0x000fca0000000000 */
[----:B------:R-:W-:-:S13]  /*0ed0*/  ISETP.GE.U32.AND P0, PT, R3, 0xfe, PT ;  /* 0x000000fe0300780c */ /* 0x000fda0003f06070 */
[----:B------:R-:W-:Y:S05]  /*0ee0*/  @!P0 BRA `(.L_x_25) ;  /* 0x0000000000808947 */ /* 0x000fea0003800000 */
[----:B------:R-:W-:-:S13]  /*0ef0*/  ISETP.GT.AND P0, PT, R9, 0xfe, PT ;  /* 0x000000fe0900780c */ /* 0x000fda0003f04270 */
[----:B------:R-:W-:Y:S05]  /*0f00*/  @P0 BRA `(.L_x_26) ;  /* 0x00000000006c0947 */ /* 0x000fea0003800000 */
[----:B------:R-:W-:-:S13]  /*0f10*/  ISETP.GE.AND P0, PT, R9, 0x1, PT ;  /* 0x000000010900780c */ /* 0x000fda0003f06270 */
[----:B------:R-:W-:Y:S05]  /*0f20*/  @P0 BRA `(.L_x_27) ;  /* 0x0000000000740947 */ /* 0x000fea0003800000 */
[----:B------:R-:W-:Y:S02]  /*0f30*/  ISETP.GE.AND P0, PT, R9, -0x18, PT ;  /* 0xffffffe80900780c */ /* 0x000fe40003f06270 */
[----:B------:R-:W-:-:S11]  /*0f40*/  LOP3.LUT R2, R2, 0x80000000, RZ, 0xc0, !PT ;  /* 0x8000000002027812 */ /* 0x000fd600078ec0ff */
[----:B------:R-:W-:Y:S05]  /*0f50*/  @!P0 BRA `(.L_x_27) ;  /* 0x0000000000688947 */ /* 0x000fea0003800000 */
[CCC-:B------:R-:W-:Y:S01]  /*0f60*/  FFMA.RZ R3, R14.reuse, R12.reuse, R11.reuse ;  /* 0x0000000c0e037223 */ /* 0x1c0fe2000000c00b */
[CCC-:B------:R-:W-:Y:S01]  /*0f70*/  FFMA.RM R10, R14.reuse, R12.reuse, R11.reuse ;  /* 0x0000000c0e0a7223 */ /* 0x1c0fe2000000400b */
[C---:B------:R-:W-:Y:S02]  /*0f80*/  ISETP.NE.AND P2, PT, R9.reuse, RZ, PT ;  /* 0x000000ff0900720c */ /* 0x040fe40003f45270 */
[----:B------:R-:W-:Y:S02]  /*0f90*/  ISETP.NE.AND P1, PT, R9, RZ, PT ;  /* 0x000000ff0900720c */ /* 0x000fe40003f25270 */
[----:B------:R-:W-:Y:S01]  /*0fa0*/  LOP3.LUT R7, R3, 0x7fffff, RZ, 0xc0, !PT ;  /* 0x007fffff03077812 */ /* 0x000fe200078ec0ff */
[----:B------:R-:W-:Y:S01]  /*0fb0*/  FFMA.RP R3, R14, R12, R11 ;  /* 0x0000000c0e037223 */ /* 0x000fe2000000800b */
[C---:B------:R-:W-:Y:S01]  /*0fc0*/  VIADD R12, R9.reuse, 0x20 ;  /* 0x00000020090c7836 */ /* 0x040fe20000000000 */
[----:B------:R-:W-:Y:S02]  /*0fd0*/  IADD3 R9, PT, PT, -R9, RZ, RZ ;  /* 0x000000ff09097210 */ /* 0x000fe40007ffe1ff */
[----:B------:R-:W-:-:S02]  /*0fe0*/  LOP3.LUT R7, R7, 0x800000, RZ, 0xfc, !PT ;  /* 0x0080000007077812 */ /* 0x000fc400078efcff */
[----:B------:R-:W-:Y:S02]  /*0ff0*/  FSETP.NEU.FTZ.AND P0, PT, R3, R10, PT ;  /* 0x0000000a0300720b */ /* 0x000fe40003f1d000 */
[----:B------:R-:W-:Y:S02]  /*1000*/  SHF.L.U32 R12, R7, R12, RZ ;  /* 0x0000000c070c7219 */ /* 0x000fe400000006ff */
[----:B------:R-:W-:Y:S02]  /*1010*/  SEL R10, R9, RZ, P2 ;  /* 0x000000ff090a7207 */ /* 0x000fe40001000000 */
[----:B------:R-:W-:Y:S02]  /*1020*/  ISETP.NE.AND P1, PT, R12, RZ, P1 ;  /* 0x000000ff0c00720c */ /* 0x000fe40000f25270 */
[----:B------:R-:W-:Y:S02]  /*1030*/  SHF.R.U32.HI R10, RZ, R10, R7 ;  /* 0x0000000aff0a7219 */ /* 0x000fe40000011607 */
[----:B------:R-:W-:-:S02]  /*1040*/  PLOP3.LUT P0, PT, P0, P1, PT, 0xf8, 0x8f ;  /* 0x00000000008f781c */ /* 0x000fc40000703f70 */
[----:B------:R-:W-:Y:S02]  /*1050*/  SHF.R.U32.HI R12, RZ, 0x1, R10 ;  /* 0x00000001ff0c7819 */ /* 0x000fe4000001160a */
[----:B------:R-:W-:-:S04]  /*1060*/  SEL R3, RZ, 0x1, !P0 ;  /* 0x00000001ff037807 */ /* 0x000fc80004000000 */
[----:B------:R-:W-:-:S04]  /*1070*/  LOP3.LUT R3, R3, 0x1, R12, 0xf8, !PT ;  /* 0x0000000103037812 */ /* 0x000fc800078ef80c */
[----:B------:R-:W-:-:S05]  /*1080*/  LOP3.LUT R3, R3, R10, RZ, 0xc0, !PT ;  /* 0x0000000a03037212 */ /* 0x000fca00078ec0ff */
[----:B------:R-:W-:-:S05]  /*1090*/  IMAD.IADD R3, R12, 0x1, R3 ;  /* 0x000000010c037824 */ /* 0x000fca00078e0203 */
[----:B------:R-:W-:Y:S01]  /*10a0*/  LOP3.LUT R2, R3, R2, RZ, 0xfc, !PT ;  /* 0x0000000203027212 */ /* 0x000fe200078efcff */
[----:B------:R-:W-:Y:S06]  /*10b0*/  BRA `(.L_x_27) ;  /* 0x0000000000107947 */ /* 0x000fec0003800000 */
.L_x_26:
[----:B------:R-:W-:-:S04]  /*10c0*/  LOP3.LUT R2, R2, 0x80000000, RZ, 0xc0, !PT ;  /* 0x8000000002027812 */ /* 0x000fc800078ec0ff */
[----:B------:R-:W-:Y:S01]  /*10d0*/  LOP3.LUT R2, R2, 0x7f800000, RZ, 0xfc, !PT ;  /* 0x7f80000002027812 */ /* 0x000fe200078efcff */
[----:B------:R-:W-:Y:S06]  /*10e0*/  BRA `(.L_x_27) ;  /* 0x0000000000047947 */ /* 0x000fec0003800000 */
.L_x_25:
[----:B------:R-:W-:-:S07]  /*10f0*/  IMAD R2, R10, 0x800000, R2 ;  /* 0x008000000a027824 */ /* 0x000fce00078e0202 */
.L_x_27:
[----:B------:R-:W-:Y:S05]  /*1100*/  BSYNC.RECONVERGENT B3 ;  /* 0x0000000000037941 */ /* 0x000fea0003800200 */
.L_x_24:
[----:B------:R-:W-:Y:S05]  /*1110*/  BRA `(.L_x_28) ;  /* 0x0000000000207947 */ /* 0x000fea0003800000 */
.L_x_23:
[----:B------:R-:W-:-:S04]  /*1120*/  LOP3.LUT R2, R2, 0x80000000, R3, 0x48, !PT ;  /* 0x8000000002027812 */ /* 0x000fc800078e4803 */
[----:B------:R-:W-:Y:S01]  /*1130*/  LOP3.LUT R2, R2, 0x7f800000, RZ, 0xfc, !PT ;  /* 0x7f80000002027812 */ /* 0x000fe200078efcff */
[----:B------:R-:W-:Y:S06]  /*1140*/  BRA `(.L_x_28) ;  /* 0x0000000000147947 */ /* 0x000fec0003800000 */
.L_x_22:
[----:B------:R-:W-:Y:S01]  /*1150*/  LOP3.LUT R2, R2, 0x80000000, R3, 0x48, !PT ;  /* 0x8000000002027812 */ /* 0x000fe200078e4803 */
[----:B------:R-:W-:Y:S06]  /*1160*/  BRA `(.L_x_28) ;  /* 0x00000000000c7947 */ /* 0x000fec0003800000 */
.L_x_21:
[----:B------:R-:W0:Y:S01]  /*1170*/  MUFU.RSQ R2, -QNAN ;  /* 0xffc0000000027908 */ /* 0x000e220000001400 */
[----:B------:R-:W-:Y:S05]  /*1180*/  BRA `(.L_x_28) ;  /* 0x0000000000047947 */ /* 0x000fea0003800000 */
.L_x_20:
[----:B------:R-:W-:-:S07]  /*1190*/  FADD.FTZ R2, R3, R0 ;  /* 0x0000000003027221 */ /* 0x000fce0000010000 */
.L_x_28:
[----:B------:R-:W-:Y:S05]  /*11a0*/  BSYNC.RECONVERGENT B2 ;  /* 0x0000000000027941 */ /* 0x000fea0003800200 */
.L_x_18:
[----:B------:R-:W-:-:S04]  /*11b0*/  IMAD.MOV.U32 R9, RZ, RZ, 0x0 ;  /* 0x00000000ff097424 */ /* 0x000fc800078e00ff */
[----:B0-----:R-:W-:Y:S05]  /*11c0*/  RET.REL.NODEC R8 `(combinedInit) ;  /* 0xffffffec088c7950 */ /* 0x001fea0003c3ffff */
.L_x_29:
[----:B------:R-:W-:-:S00]  /*11d0*/  BRA `(.L_x_29) ;  /* 0xfffffffc00fc7947 */ /* 0x000fc0000383ffff */
[----:B------:R-:W-:-:S00]  /*11e0*/  NOP ;  /* 0x0000000000007918 */ /* 0x000fc00000000000 */
        /* <DEDUP_REMOVED lines=9> */
.L_x_31:


//--------------------- .nv.shared.reserved.0     --------------------------
	.section	.nv.shared.reserved.0,"aw",@nobits
	.weak		__nv_reservedSMEM_offset_0_alias
	.size		__nv_reservedSMEM_offset_0_alias, 0, 64
	.other		__nv_reservedSMEM_offset_0_alias,@"STO_CUDA_RESERVED_SHARED STV_DEFAULT"
__nv_reservedSMEM_offset_0_alias:
	.zero		0
	.zero		64


//--------------------- .nv.constant0.combinedInit --------------------------
	.section	.nv.constant0.combinedInit,"a",@progbits
	.sectionflags	@""
	.align	4
.nv.constant0.combinedInit:
	.zero		932


//--------------------- SYMBOLS --------------------------

	.type		.nv.reservedSmem.offset0,@object
	.size		.nv.reservedSmem.offset0,0x4
